//
// Generated by NVIDIA NVVM Compiler
//
// Compiler Build ID: CL-36424714
// Cuda compilation tools, release 13.0, V13.0.88
// Based on NVVM 20.0.0
//

.version 9.0
.target sm_100
.address_size 64

	// .globl	_Z13gelu_baselinePKfPfi

.visible .entry _Z13gelu_baselinePKfPfi(
	.param .u64 .ptr .align 1 _Z13gelu_baselinePKfPfi_param_0,
	.param .u64 .ptr .align 1 _Z13gelu_baselinePKfPfi_param_1,
	.param .u32 _Z13gelu_baselinePKfPfi_param_2
)
{
	.reg .pred 	%p<4>;
	.reg .b32 	%r<6>;
	.reg .b32 	%f<24>;
	.reg .b64 	%rd<8>;

	ld.param.u64 	%rd1, [_Z13gelu_baselinePKfPfi_param_0];
	ld.param.u64 	%rd2, [_Z13gelu_baselinePKfPfi_param_1];
	ld.param.u32 	%r2, [_Z13gelu_baselinePKfPfi_param_2];
	mov.u32 	%r3, %ctaid.x;
	mov.u32 	%r4, %ntid.x;
	mov.u32 	%r5, %tid.x;
	mad.lo.s32 	%r1, %r3, %r4, %r5;
	setp.ge.s32 	%p1, %r1, %r2;
	@%p1 bra 	$L__BB0_2;
	cvta.to.global.u64 	%rd3, %rd1;
	cvta.to.global.u64 	%rd4, %rd2;
	mul.wide.s32 	%rd5, %r1, 4;
	add.s64 	%rd6, %rd3, %rd5;
	ld.global.f32 	%f1, [%rd6];
	mul.f32 	%f2, %f1, 0f3F4C422A;
	mul.f32 	%f3, %f1, %f2;
	fma.rn.f32 	%f4, %f1, %f3, %f1;
	mul.f32 	%f5, %f4, 0f3F4C422A;
	mul.f32 	%f6, %f1, 0f3F000000;
	abs.f32 	%f7, %f5;
	mul.f32 	%f8, %f7, 0f4038AA3B;
	ex2.approx.ftz.f32 	%f9, %f8;
	add.f32 	%f10, %f9, 0f3F800000;
	rcp.approx.ftz.f32 	%f11, %f10;
	fma.rn.f32 	%f12, %f11, 0fC0000000, 0f3F800000;
	setp.ge.f32 	%p2, %f7, 0f41102CB4;
	selp.f32 	%f13, 0f3F800000, %f12, %p2;
	copysign.f32 	%f14, %f5, %f13;
	mul.f32 	%f15, %f5, %f5;
	fma.rn.f32 	%f16, %f15, 0f3C80F082, 0fBD563CAE;
	fma.rn.f32 	%f17, %f16, %f15, 0f3E085941;
	fma.rn.f32 	%f18, %f17, %f15, 0fBEAAA9ED;
	fma.rn.f32 	%f19, %f18, %f15, 0f00000000;
	fma.rn.f32 	%f20, %f19, %f5, %f5;
	setp.ge.f32 	%p3, %f7, 0f3F19999A;
	selp.f32 	%f21, %f14, %f20, %p3;
	add.f32 	%f22, %f21, 0f3F800000;
	mul.f32 	%f23, %f6, %f22;
	add.s64 	%rd7, %rd4, %rd5;
	st.global.f32 	[%rd7], %f23;
$L__BB0_2:
	ret;

}


// ===== COMPILED SASS (sm_100) =====

	.target	sm_100

	.elftype	@"ET_EXEC"


//--------------------- .note.nv.tkinfo           --------------------------
	.section	.note.nv.tkinfo,"",@"SHT_NOTE"
	.sectionflags	@"SHF_NOTE_NV_TKINFO"
	.tkinfo
        /*0018*/ 	.word	0x00000002
        /*0030*/ 	.string	""
        /*0030*/ 	.string	"ptxas"
        /*0030*/ 	.string	"Cuda compilation tools, release 13.0, V13.0.88"
        /*0030*/ 	.string	"Build cuda_13.0.r13.0/compiler.36424714_0"
        /*0030*/ 	.string	"-arch sm_100 -m 64 "



//--------------------- .note.nv.cuinfo           --------------------------
	.section	.note.nv.cuinfo,"",@"SHT_NOTE"
	.sectionflags	@"SHF_NOTE_NV_CUINFO"
        /*0018*/ 	.short	0x0002
        /*001a*/ 	.short	0x0064
        /*001c*/ 	.short	0x0082
	.zero		2


//--------------------- .nv.info                  --------------------------
	.section	.nv.info,"",@"SHT_CUDA_INFO"
	.align	4


	//----- nvinfo : EIATTR_REGCOUNT
	.align		4
        /*0000*/ 	.byte	0x04, 0x2f
        /*0002*/ 	.short	(.L_1 - .L_0)
	.align		4
.L_0:
        /*0004*/ 	.word	index@(_Z13gelu_baselinePKfPfi)
        /*0008*/ 	.word	0x0000000e


	//----- nvinfo : EIATTR_FRAME_SIZE
	.align		4
.L_1:
        /*000c*/ 	.byte	0x04, 0x11
        /*000e*/ 	.short	(.L_3 - .L_2)
	.align		4
.L_2:
        /*0010*/ 	.word	index@(_Z13gelu_baselinePKfPfi)
        /*0014*/ 	.word	0x00000000


	//----- nvinfo : EIATTR_MIN_STACK_SIZE
	.align		4
.L_3:
        /*0018*/ 	.byte	0x04, 0x12
        /*001a*/ 	.short	(.L_5 - .L_4)
	.align		4
.L_4:
        /*001c*/ 	.word	index@(_Z13gelu_baselinePKfPfi)
        /*0020*/ 	.word	0x00000000
.L_5:


//--------------------- .nv.compat                --------------------------
	.section	.nv.compat,"",@"SHT_CUDA_COMPAT_INFO"
	.align	4
        /*0000*/ 	.byte	0x02, 0x09, 0x00, 0x00, 0x02, 0x02, 0x01, 0x00, 0x02, 0x05, 0x05, 0x00, 0x03, 0x07, 0x01, 0x01
        /*0010*/ 	.byte	0x02, 0x03, 0x00, 0x00, 0x02, 0x06, 0x01, 0x00, 0x04, 0x0b, 0x08, 0x00, 0x01, 0x00, 0x00, 0x00
        /*0020*/ 	.byte	0x00, 0x00, 0x00, 0x00


//--------------------- .nv.info._Z13gelu_baselinePKfPfi --------------------------
	.section	.nv.info._Z13gelu_baselinePKfPfi,"",@"SHT_CUDA_INFO"
	.sectionflags	@""
	.align	4


	//----- nvinfo : EIATTR_CUDA_API_VERSION
	.align		4
        /*0000*/ 	.byte	0x04, 0x37
        /*0002*/ 	.short	(.L_7 - .L_6)
.L_6:
        /*0004*/ 	.word	0x00000082


	//----- nvinfo : EIATTR_KPARAM_INFO
	.align		4
.L_7:
        /*0008*/ 	.byte	0x04, 0x17
        /*000a*/ 	.short	(.L_9 - .L_8)
.L_8:
        /*000c*/ 	.word	0x00000000
        /*0010*/ 	.short	0x0002
        /*0012*/ 	.short	0x0010
        /*0014*/ 	.byte	0x00, 0xf0, 0x11, 0x00


	//----- nvinfo : EIATTR_KPARAM_INFO
	.align		4
.L_9:
        /*0018*/ 	.byte	0x04, 0x17
        /*001a*/ 	.short	(.L_11 - .L_10)
.L_10:
        /*001c*/ 	.word	0x00000000
        /*0020*/ 	.short	0x0001
        /*0022*/ 	.short	0x0008
        /*0024*/ 	.byte	0x00, 0xf5, 0x21, 0x00


	//----- nvinfo : EIATTR_KPARAM_INFO
	.align		4
.L_11:
        /*0028*/ 	.byte	0x04, 0x17
        /*002a*/ 	.short	(.L_13 - .L_12)
.L_12:
        /*002c*/ 	.word	0x00000000
        /*0030*/ 	.short	0x0000
        /*0032*/ 	.short	0x0000
        /*0034*/ 	.byte	0x00, 0xf5, 0x21, 0x00


	//----- nvinfo : EIATTR_SPARSE_MMA_MASK
	.align		4
.L_13:
        /*0038*/ 	.byte	0x03, 0x50
        /*003a*/ 	.short	0x0000


	//----- nvinfo : EIATTR_MAXREG_COUNT
	.align		4
        /*003c*/ 	.byte	0x03, 0x1b
        /*003e*/ 	.short	0x00ff


	//----- nvinfo : EIATTR_MERCURY_ISA_VERSION
	.align		4
        /*0040*/ 	.byte	0x03, 0x5f
        /*0042*/ 	.short	0x0101


	//----- nvinfo : EIATTR_VRC_CTA_INIT_COUNT
	.align		4
        /*0044*/ 	.byte	0x02, 0x4a
	.zero		1
	.zero		1


	//----- nvinfo : EIATTR_EXIT_INSTR_OFFSETS
	.align		4
        /*0048*/ 	.byte	0x04, 0x1c
        /*004a*/ 	.short	(.L_15 - .L_14)


	//   ....[0]....
.L_14:
        /*004c*/ 	.word	0x00000070


	//   ....[1]....
        /*0050*/ 	.word	0x00000270


	//----- nvinfo : EIATTR_CBANK_PARAM_SIZE
	.align		4
.L_15:
        /*0054*/ 	.byte	0x03, 0x19
        /*0056*/ 	.short	0x0014


	//----- nvinfo : EIATTR_PARAM_CBANK
	.align		4
        /*0058*/ 	.byte	0x04, 0x0a
        /*005a*/ 	.short	(.L_17 - .L_16)
	.align		4
.L_16:
        /*005c*/ 	.word	index@(.nv.constant0._Z13gelu_baselinePKfPfi)
        /*0060*/ 	.short	0x0380
        /*0062*/ 	.short	0x0014


	//----- nvinfo : EIATTR_SW_WAR
	.align		4
.L_17:
        /*0064*/ 	.byte	0x04, 0x36
        /*0066*/ 	.short	(.L_19 - .L_18)
.L_18:
        /*0068*/ 	.word	0x00000008
.L_19:


//--------------------- .nv.callgraph             --------------------------
	.section	.nv.callgraph,"",@"SHT_CUDA_CALLGRAPH"
	.align	4
	.sectionentsize	8
	.align		4
        /*0000*/ 	.word	0x00000000
	.align		4
        /*0004*/ 	.word	0xffffffff
	.align		4
        /*0008*/ 	.word	0x00000000
	.align		4
        /*000c*/ 	.word	0xfffffffe
	.align		4
        /*0010*/ 	.word	0x00000000
	.align		4
        /*0014*/ 	.word	0xfffffffd
	.align		4
        /*0018*/ 	.word	0x00000000
	.align		4
        /*001c*/ 	.word	0xfffffffc


//--------------------- .text._Z13gelu_baselinePKfPfi --------------------------
	.section	.text._Z13gelu_baselinePKfPfi,"ax",@progbits
	.align	128
        .global         _Z13gelu_baselinePKfPfi
        .type           _Z13gelu_baselinePKfPfi,@function
        .size           _Z13gelu_baselinePKfPfi,(.L_x_1 - _Z13gelu_baselinePKfPfi)
        .other          _Z13gelu_baselinePKfPfi,@"STO_CUDA_ENTRY STV_DEFAULT"
_Z13gelu_baselinePKfPfi:
.text._Z13gelu_baselinePKfPfi:
[----:B------:R-:W-:Y:S01]  /*0000*/  LDC R1, c[0x0][0x37c] ;  /* 0x0000df00ff017b82 */ /* 0x000fe20000000800 */
[----:B------:R-:W0:Y:S07]  /*0010*/  S2R R0, SR_TID.X ;  /* 0x0000000000007919 */ /* 0x000e2e0000002100 */
[----:B------:R-:W0:Y:S01]  /*0020*/  S2UR UR4, SR_CTAID.X ;  /* 0x00000000000479c3 */ /* 0x000e220000002500 */
[----:B------:R-:W1:Y:S07]  /*0030*/  LDCU UR5, c[0x0][0x390] ;  /* 0x00007200ff0577ac */ /* 0x000e6e0008000800 */
[----:B------:R-:W0:Y:S02]  /*0040*/  LDC R5, c[0x0][0x360] ;  /* 0x0000d800ff057b82 */ /* 0x000e240000000800 */
[----:B0-----:R-:W-:-:S05]  /*0050*/  IMAD R5, R5, UR4, R0 ;  /* 0x0000000405057c24 */ /* 0x001fca000f8e0200 */
[----:B-1----:R-:W-:-:S13]  /*0060*/  ISETP.GE.AND P0, PT, R5, UR5, PT ;  /* 0x0000000505007c0c */ /* 0x002fda000bf06270 */
[----:B------:R-:W-:Y:S05]  /*0070*/  @P0 EXIT ;  /* 0x000000000000094d */ /* 0x000fea0003800000 */
[----:B------:R-:W0:Y:S01]  /*0080*/  LDC.64 R2, c[0x0][0x380] ;  /* 0x0000e000ff027b82 */ /* 0x000e220000000a00 */
[----:B------:R-:W1:Y:S01]  /*0090*/  LDCU.64 UR4, c[0x0][0x358] ;  /* 0x00006b00ff0477ac */ /* 0x000e620008000a00 */
[----:B0-----:R-:W-:-:S05]  /*00a0*/  IMAD.WIDE R2, R5, 0x4, R2 ;  /* 0x0000000405027825 */ /* 0x001fca00078e0202 */
[----:B-1----:R0:W2:Y:S01]  /*00b0*/  LDG.E R4, desc[UR4][R2.64] ;  /* 0x0000000402047981 */ /* 0x0020a2000c1e1900 */
[----:B------:R-:W-:Y:S01]  /*00c0*/  MOV R10, 0x3c80f082 ;  /* 0x3c80f082000a7802 */ /* 0x000fe20000000f00 */
[----:B------:R-:W-:Y:S01]  /*00d0*/  HFMA2 R11, -RZ, RZ, 1.875, 0 ;  /* 0x3f800000ff0b7431 */ /* 0x000fe200000001ff */
[----:B0-----:R-:W0:Y:S02]  /*00e0*/  LDC.64 R2, c[0x0][0x388] ;  /* 0x0000e200ff027b82 */ /* 0x001e240000000a00 */
[----:B0-----:R-:W-:-:S04]  /*00f0*/  IMAD.WIDE R2, R5, 0x4, R2 ;  /* 0x0000000405027825 */ /* 0x001fc800078e0202 */
[----:B--2---:R-:W-:-:S04]  /*0100*/  FMUL R7, R4, 0.79788458347320556641 ;  /* 0x3f4c422a04077820 */ /* 0x004fc80000400000 */
[----:B------:R-:W-:-:S04]  /*0110*/  FMUL R7, R4, R7 ;  /* 0x0000000704077220 */ /* 0x000fc80000400000 */
[C---:B------:R-:W-:Y:S01]  /*0120*/  FFMA R7, R4.reuse, R7, R4 ;  /* 0x0000000704077223 */ /* 0x040fe20000000004 */
[----:B------:R-:W-:-:S03]  /*0130*/  FMUL R4, R4, 0.5 ;  /* 0x3f00000004047820 */ /* 0x000fc60000400000 */
[----:B------:R-:W-:-:S04]  /*0140*/  FMUL R7, R7, 0.79788458347320556641 ;  /* 0x3f4c422a07077820 */ /* 0x000fc80000400000 */
[C---:B------:R-:W-:Y:S01]  /*0150*/  FMUL R0, |R7|.reuse, 2.8853900432586669922 ;  /* 0x4038aa3b07007820 */ /* 0x040fe20000400200 */
[C---:B------:R-:W-:Y:S01]  /*0160*/  FMUL R9, R7.reuse, R7 ;  /* 0x0000000707097220 */ /* 0x040fe20000400000 */
[C---:B------:R-:W-:Y:S02]  /*0170*/  FSETP.GE.AND P1, PT, |R7|.reuse, 0.60000002384185791016, PT ;  /* 0x3f19999a0700780b */ /* 0x040fe40003f26200 */
[----:B------:R-:W-:Y:S01]  /*0180*/  FSETP.GE.AND P0, PT, |R7|, 9.010913848876953125, PT ;  /* 0x41102cb40700780b */ /* 0x000fe20003f06200 */
[C---:B------:R-:W-:Y:S01]  /*0190*/  FFMA R10, R9.reuse, R10, -0.052303962409496307373 ;  /* 0xbd563cae090a7423 */ /* 0x040fe2000000000a */
[----:B------:R-:W0:Y:S02]  /*01a0*/  MUFU.EX2 R0, R0 ;  /* 0x0000000000007308 */ /* 0x000e240000000800 */
[----:B0-----:R-:W-:Y:S01]  /*01b0*/  FADD R6, R0, 1 ;  /* 0x3f80000000067421 */ /* 0x001fe20000000000 */
[----:B------:R-:W-:-:S04]  /*01c0*/  FFMA R0, R9, R10, 0.1331529766321182251 ;  /* 0x3e08594109007423 */ /* 0x000fc8000000000a */
[C---:B------:R-:W-:Y:S01]  /*01d0*/  FFMA R0, R9.reuse, R0, -0.33332768082618713379 ;  /* 0xbeaaa9ed09007423 */ /* 0x040fe20000000000 */
[----:B------:R-:W0:Y:S03]  /*01e0*/  MUFU.RCP R6, R6 ;  /* 0x0000000600067308 */ /* 0x000e260000001000 */
[----:B------:R-:W-:Y:S01]  /*01f0*/  FFMA R0, R9, R0, RZ ;  /* 0x0000000009007223 */ /* 0x000fe200000000ff */
[----:B0-----:R-:W-:-:S05]  /*0200*/  FFMA R8, R6, -2, R11 ;  /* 0xc000000006087823 */ /* 0x001fca000000000b */
[----:B------:R-:W-:-:S04]  /*0210*/  FSEL R8, R8, 1, !P0 ;  /* 0x3f80000008087808 */ /* 0x000fc80004000000 */
[--C-:B------:R-:W-:Y:S01]  /*0220*/  LOP3.LUT R8, R8, 0x80000000, R7.reuse, 0xb8, !PT ;  /* 0x8000000008087812 */ /* 0x100fe200078eb807 */
[----:B------:R-:W-:-:S04]  /*0230*/  @!P1 FFMA R8, R7, R0, R7 ;  /* 0x0000000007089223 */ /* 0x000fc80000000007 */
[----:B------:R-:W-:-:S04]  /*0240*/  FADD R7, R8, 1 ;  /* 0x3f80000008077421 */ /* 0x000fc80000000000 */
[----:B------:R-:W-:-:S05]  /*0250*/  FMUL R7, R4, R7 ;  /* 0x0000000704077220 */ /* 0x000fca0000400000 */
[----:B------:R-:W-:Y:S01]  /*0260*/  STG.E desc[UR4][R2.64], R7 ;  /* 0x0000000702007986 */ /* 0x000fe2000c101904 */
[----:B------:R-:W-:Y:S05]  /*0270*/  EXIT ;  /* 0x000000000000794d */ /* 0x000fea0003800000 */
.L_x_0:
[----:B------:R-:W-:-:S00]  /*0280*/  BRA `(.L_x_0) ;  /* 0xfffffffc00fc7947 */ /* 0x000fc0000383ffff */
[----:B------:R-:W-:-:S00]  /*0290*/  NOP ;  /* 0x0000000000007918 */ /* 0x000fc00000000000 */
        /* <DEDUP_REMOVED lines=14> */
.L_x_1:


//--------------------- .nv.shared.reserved.0     --------------------------
	.section	.nv.shared.reserved.0,"aw",@nobits
	.weak		__nv_reservedSMEM_offset_0_alias
	.size		__nv_reservedSMEM_offset_0_alias, 0, 64
	.other		__nv_reservedSMEM_offset_0_alias,@"STO_CUDA_RESERVED_SHARED STV_DEFAULT"
__nv_reservedSMEM_offset_0_alias:
	.zero		0
	.zero		64


//--------------------- .nv.constant0._Z13gelu_baselinePKfPfi --------------------------
	.section	.nv.constant0._Z13gelu_baselinePKfPfi,"a",@progbits
	.sectionflags	@""
	.align	4
.nv.constant0._Z13gelu_baselinePKfPfi:
	.zero		916


//--------------------- SYMBOLS --------------------------

	.type		.nv.reservedSmem.offset0,@object
	.size		.nv.reservedSmem.offset0,0x4
